//
// Generated by NVIDIA NVVM Compiler
//
// Compiler Build ID: CL-36424714
// Cuda compilation tools, release 13.0, V13.0.88
// Based on NVVM 20.0.0
//

.version 9.0
.target sm_100
.address_size 64

.func _Z2hiv
()
;
.func _Z2hav
()
;
.extern .func  (.param .b32 func_retval0) vprintf
(
	.param .b64 vprintf_param_0,
	.param .b64 vprintf_param_1
)
;
.global .align 8 .u64 hi_addr = _Z2hiv;
.global .align 8 .u64 ha_addr = _Z2hav;
.global .align 1 .b8 $str[11] = {104, 105, 32, 107, 101, 114, 110, 101, 108, 10};
.global .align 1 .b8 $str$1[11] = {104, 97, 32, 107, 101, 114, 110, 101, 108, 10};

.func _Z2hiv()
{
	.reg .b32 	%r<3>;
	.reg .b64 	%rd<3>;

	mov.u64 	%rd1, $str;
	cvta.global.u64 	%rd2, %rd1;
	{ // callseq 0, 0
	.param .b64 param0;
	st.param.b64 	[param0], %rd2;
	.param .b64 param1;
	st.param.b64 	[param1], 0;
	.param .b32 retval0;
	call.uni (retval0), 
	vprintf, 
	(
	param0, 
	param1
	);
	ld.param.b32 	%r1, [retval0];
	} // callseq 0
	ret;

}
.func _Z2hav()
{
	.reg .b32 	%r<3>;
	.reg .b64 	%rd<3>;

	mov.u64 	%rd1, $str$1;
	cvta.global.u64 	%rd2, %rd1;
	{ // callseq 1, 0
	.param .b64 param0;
	st.param.b64 	[param0], %rd2;
	.param .b64 param1;
	st.param.b64 	[param1], 0;
	.param .b32 retval0;
	call.uni (retval0), 
	vprintf, 
	(
	param0, 
	param1
	);
	ld.param.b32 	%r1, [retval0];
	} // callseq 1
	ret;

}
	// .globl	_Z8myKernel6Params
.visible .entry _Z8myKernel6Params(
	.param .align 8 .b8 _Z8myKernel6Params_param_0[8]
)
{
	.reg .b64 	%rd<2>;

	ld.param.u64 	%rd1, [_Z8myKernel6Params_param_0];
	{ // callseq 2, 0
	prototype_2 : .callprototype ()_ ();
	call 
	%rd1, 
	(
	)
	, prototype_2;
	} // callseq 2
	ret;

}


// ===== COMPILED SASS (sm_100) =====

	.target	sm_100

	.elftype	@"ET_EXEC"


//--------------------- .note.nv.tkinfo           --------------------------
	.section	.note.nv.tkinfo,"",@"SHT_NOTE"
	.sectionflags	@"SHF_NOTE_NV_TKINFO"
	.tkinfo
        /*0018*/ 	.word	0x00000002
        /*0030*/ 	.string	""
        /*0030*/ 	.string	"ptxas"
        /*0030*/ 	.string	"Cuda compilation tools, release 13.0, V13.0.88"
        /*0030*/ 	.string	"Build cuda_13.0.r13.0/compiler.36424714_0"
        /*0030*/ 	.string	"-arch sm_100 -m 64 "



//--------------------- .note.nv.cuinfo           --------------------------
	.section	.note.nv.cuinfo,"",@"SHT_NOTE"
	.sectionflags	@"SHF_NOTE_NV_CUINFO"
        /*0018*/ 	.short	0x0002
        /*001a*/ 	.short	0x0064
        /*001c*/ 	.short	0x0082
	.zero		2


//--------------------- .nv.info                  --------------------------
	.section	.nv.info,"",@"SHT_CUDA_INFO"
	.align	4


	//----- nvinfo : EIATTR_REGCOUNT
	.align		4
        /*0000*/ 	.byte	0x04, 0x2f
        /*0002*/ 	.short	(.L_5 - .L_4)
	.align		4
.L_4:
        /*0004*/ 	.word	index@(_Z8myKernel6Params)
        /*0008*/ 	.word	0x00000018


	//----- nvinfo : EIATTR_FRAME_SIZE
	.align		4
.L_5:
        /*000c*/ 	.byte	0x04, 0x11
        /*000e*/ 	.short	(.L_7 - .L_6)
	.align		4
.L_6:
        /*0010*/ 	.word	index@($_Z8myKernel6Params$_Z2hiv)
        /*0014*/ 	.word	0x00000010


	//----- nvinfo : EIATTR_FRAME_SIZE
	.align		4
.L_7:
        /*0018*/ 	.byte	0x04, 0x11
        /*001a*/ 	.short	(.L_9 - .L_8)
	.align		4
.L_8:
        /*001c*/ 	.word	index@($_Z8myKernel6Params$_Z2hav)
        /*0020*/ 	.word	0x00000010


	//----- nvinfo : EIATTR_FRAME_SIZE
	.align		4
.L_9:
        /*0024*/ 	.byte	0x04, 0x11
        /*0026*/ 	.short	(.L_11 - .L_10)
	.align		4
.L_10:
        /*0028*/ 	.word	index@(_Z8myKernel6Params)
        /*002c*/ 	.word	0x00000010


	//----- nvinfo : EIATTR_MIN_STACK_SIZE
	.align		4
.L_11:
        /*0030*/ 	.byte	0x04, 0x12
        /*0032*/ 	.short	(.L_13 - .L_12)
	.align		4
.L_12:
        /*0034*/ 	.word	index@(_Z8myKernel6Params)
        /*0038*/ 	.word	0x00000010
.L_13:


//--------------------- .nv.compat                --------------------------
	.section	.nv.compat,"",@"SHT_CUDA_COMPAT_INFO"
	.align	4
        /*0000*/ 	.byte	0x02, 0x09, 0x00, 0x00, 0x02, 0x02, 0x01, 0x00, 0x02, 0x05, 0x05, 0x00, 0x03, 0x07, 0x01, 0x01
        /*0010*/ 	.byte	0x02, 0x03, 0x00, 0x00, 0x02, 0x06, 0x01, 0x00, 0x04, 0x0b, 0x08, 0x00, 0x09, 0x00, 0x00, 0x00
        /*0020*/ 	.byte	0x00, 0x00, 0x00, 0x00


//--------------------- .nv.info._Z8myKernel6Params --------------------------
	.section	.nv.info._Z8myKernel6Params,"",@"SHT_CUDA_INFO"
	.sectionflags	@""
	.align	4


	//----- nvinfo : EIATTR_CUDA_API_VERSION
	.align		4
        /*0000*/ 	.byte	0x04, 0x37
        /*0002*/ 	.short	(.L_15 - .L_14)
.L_14:
        /*0004*/ 	.word	0x00000082


	//----- nvinfo : EIATTR_KPARAM_INFO
	.align		4
.L_15:
        /*0008*/ 	.byte	0x04, 0x17
        /*000a*/ 	.short	(.L_17 - .L_16)
.L_16:
        /*000c*/ 	.word	0x00000000
        /*0010*/ 	.short	0x0000
        /*0012*/ 	.short	0x0000
        /*0014*/ 	.byte	0x00, 0xf0, 0x21, 0x00


	//----- nvinfo : EIATTR_SPARSE_MMA_MASK
	.align		4
.L_17:
        /*0018*/ 	.byte	0x03, 0x50
        /*001a*/ 	.short	0x0000


	//----- nvinfo : EIATTR_MAXREG_COUNT
	.align		4
        /*001c*/ 	.byte	0x03, 0x1b
        /*001e*/ 	.short	0x00ff


	//----- nvinfo : EIATTR_EXTERNS
	.align		4
        /*0020*/ 	.byte	0x04, 0x0f
        /*0022*/ 	.short	(.L_19 - .L_18)


	//   ....[0]....
	.align		4
.L_18:
        /*0024*/ 	.word	index@(vprintf)


	//----- nvinfo : EIATTR_MERCURY_ISA_VERSION
	.align		4
.L_19:
        /*0028*/ 	.byte	0x03, 0x5f
        /*002a*/ 	.short	0x0101


	//----- nvinfo : EIATTR_VRC_CTA_INIT_COUNT
	.align		4
        /*002c*/ 	.byte	0x02, 0x4a
	.zero		1
	.zero		1


	//----- nvinfo : EIATTR_SYSCALL_OFFSETS
	.align		4
        /*0030*/ 	.byte	0x04, 0x46
        /*0032*/ 	.short	(.L_21 - .L_20)


	//   ....[0]....
.L_20:
        /*0034*/ 	.word	0x00000130


	//   ....[1]....
        /*0038*/ 	.word	0x00000280


	//----- nvinfo : EIATTR_EXIT_INSTR_OFFSETS
	.align		4
.L_21:
        /*003c*/ 	.byte	0x04, 0x1c
        /*003e*/ 	.short	(.L_23 - .L_22)


	//   ....[0]....
.L_22:
        /*0040*/ 	.word	0x00000050


	//----- nvinfo : EIATTR_CRS_STACK_SIZE
	.align		4
.L_23:
        /*0044*/ 	.byte	0x04, 0x1e
        /*0046*/ 	.short	(.L_25 - .L_24)
.L_24:
        /*0048*/ 	.word	0x00000000


	//----- nvinfo : EIATTR_CBANK_PARAM_SIZE
	.align		4
.L_25:
        /*004c*/ 	.byte	0x03, 0x19
        /*004e*/ 	.short	0x0008


	//----- nvinfo : EIATTR_PARAM_CBANK
	.align		4
        /*0050*/ 	.byte	0x04, 0x0a
        /*0052*/ 	.short	(.L_27 - .L_26)
	.align		4
.L_26:
        /*0054*/ 	.word	index@(.nv.constant0._Z8myKernel6Params)
        /*0058*/ 	.short	0x0380
        /*005a*/ 	.short	0x0008


	//----- nvinfo : EIATTR_SW_WAR
	.align		4
.L_27:
        /*005c*/ 	.byte	0x04, 0x36
        /*005e*/ 	.short	(.L_29 - .L_28)
.L_28:
        /*0060*/ 	.word	0x00000008
.L_29:


//--------------------- .nv.callgraph             --------------------------
	.section	.nv.callgraph,"",@"SHT_CUDA_CALLGRAPH"
	.align	4
	.sectionentsize	8
	.align		4
        /*0000*/ 	.word	0x00000000
	.align		4
        /*0004*/ 	.word	0xffffffff
	.align		4
        /*0008*/ 	.word	index@(_Z8myKernel6Params)
	.align		4
        /*000c*/ 	.word	index@(vprintf)
	.align		4
        /*0010*/ 	.word	0x00000000
	.align		4
        /*0014*/ 	.word	0xfffffffe
	.align		4
        /*0018*/ 	.word	0x00000000
	.align		4
        /*001c*/ 	.word	0xfffffffd
	.align		4
        /*0020*/ 	.word	0x00000000
	.align		4
        /*0024*/ 	.word	0xfffffffc


//--------------------- .nv.constant4             --------------------------
	.section	.nv.constant4,"a",@progbits
	.align	8
	.align		8
.nv.constant4:
        /*0000*/ 	.dword	vprintf
	.align		8
        /*0008*/ 	.dword	hi_addr
	.align		8
        /*0010*/ 	.dword	ha_addr
	.align		8
        /*0018*/ 	.dword	$str
	.align		8
        /*0020*/ 	.dword	$str$1


//--------------------- .text._Z8myKernel6Params  --------------------------
	.section	.text._Z8myKernel6Params,"ax",@progbits
	.align	128
        .global         _Z8myKernel6Params
        .type           _Z8myKernel6Params,@function
        .size           _Z8myKernel6Params,(.L_x_4 - _Z8myKernel6Params)
        .other          _Z8myKernel6Params,@"STO_CUDA_ENTRY STV_DEFAULT"
_Z8myKernel6Params:
.text._Z8myKernel6Params:
[----:B------:R-:W0:Y:S08]  /*0000*/  LDC R1, c[0x0][0x37c] ;  /* 0x0000df00ff017b82 */ /* 0x000e300000000800 */
[----:B------:R-:W1:Y:S01]  /*0010*/  LDC.64 R2, c[0x0][0x380] ;  /* 0x0000e000ff027b82 */ /* 0x000e620000000a00 */
[----:B------:R-:W-:Y:S01]  /*0020*/  MOV R20, 0x50 ;  /* 0x0000005000147802 */ /* 0x000fe20000000f00 */
[----:B------:R-:W-:-:S07]  /*0030*/  IMAD.MOV.U32 R21, RZ, RZ, 0x0 ;  /* 0x00000000ff157424 */ /* 0x000fce00078e00ff */
[----:B01----:R-:W-:Y:S05]  /*0040*/  CALL.REL.NOINC R2 `(_Z8myKernel6Params) ;  /* 0xfffffffc02ec7344 */ /* 0x003fea0003c3ffff */
[----:B------:R-:W-:Y:S05]  /*0050*/  EXIT ;  /* 0x000000000000794d */ /* 0x000fea0003800000 */
        .type           $_Z8myKernel6Params$_Z2hav,@function
        .size           $_Z8myKernel6Params$_Z2hav,($_Z8myKernel6Params$_Z2hiv - $_Z8myKernel6Params$_Z2hav)
$_Z8myKernel6Params$_Z2hav:
[----:B------:R-:W-:-:S05]  /*0060*/  VIADD R1, R1, 0xfffffff0 ;  /* 0xfffffff001017836 */ /* 0x000fca0000000000 */
[----:B------:R-:W-:Y:S04]  /*0070*/  STL [R1+0x8], R17 ;  /* 0x0000081101007387 */ /* 0x000fe80000100800 */
[----:B------:R-:W-:Y:S04]  /*0080*/  STL [R1+0x4], R16 ;  /* 0x0000041001007387 */ /* 0x000fe80000100800 */
[----:B------:R0:W-:Y:S01]  /*0090*/  STL [R1], R2 ;  /* 0x0000000201007387 */ /* 0x0001e20000100800 */
[----:B------:R-:W-:Y:S01]  /*00a0*/  MOV R0, 0x0 ;  /* 0x0000000000007802 */ /* 0x000fe20000000f00 */
[----:B------:R-:W1:Y:S01]  /*00b0*/  LDCU.64 UR4, c[0x4][0x20] ;  /* 0x01000400ff0477ac */ /* 0x000e620008000a00 */
[----:B------:R-:W-:-:S02]  /*00c0*/  CS2R R6, SRZ ;  /* 0x0000000000067805 */ /* 0x000fc4000001ff00 */
[----:B0-----:R0:W2:Y:S01]  /*00d0*/  LDC.64 R2, c[0x4][R0] ;  /* 0x0100000000027b82 */ /* 0x0010a20000000a00 */
[----:B-1----:R-:W-:Y:S01]  /*00e0*/  MOV R4, UR4 ;  /* 0x0000000400047c02 */ /* 0x002fe20008000f00 */
[----:B------:R-:W-:Y:S02]  /*00f0*/  IMAD.U32 R5, RZ, RZ, UR5 ;  /* 0x00000005ff057e24 */ /* 0x000fe4000f8e00ff */
[----:B------:R-:W-:Y:S01]  /*0100*/  IMAD.MOV.U32 R16, RZ, RZ, R20 ;  /* 0x000000ffff107224 */ /* 0x000fe200078e0014 */
[----:B0-----:R-:W-:-:S07]  /*0110*/  MOV R17, R21 ;  /* 0x0000001500117202 */ /* 0x001fce0000000f00 */
[----:B------:R-:W-:-:S07]  /*0120*/  LEPC R20, `(.L_x_0) ;  /* 0x000000001014794e */ /* 0x000fce0000000000 */
[----:B--2---:R-:W-:Y:S05]  /*0130*/  CALL.ABS.NOINC R2 ;  /* 0x0000000002007343 */ /* 0x004fea0003c00000 */
.L_x_0:
[----:B------:R-:W-:Y:S01]  /*0140*/  IMAD.MOV.U32 R20, RZ, RZ, R16 ;  /* 0x000000ffff147224 */ /* 0x000fe200078e0010 */
[----:B------:R-:W2:Y:S01]  /*0150*/  LDL R2, [R1] ;  /* 0x0000000001027983 */ /* 0x000ea20000100800 */
[----:B------:R-:W-:-:S03]  /*0160*/  IMAD.MOV.U32 R21, RZ, RZ, R17 ;  /* 0x000000ffff157224 */ /* 0x000fc600078e0011 */
[----:B------:R-:W2:Y:S04]  /*0170*/  LDL R16, [R1+0x4] ;  /* 0x0000040001107983 */ /* 0x000ea80000100800 */
[----:B------:R0:W2:Y:S02]  /*0180*/  LDL R17, [R1+0x8] ;  /* 0x0000080001117983 */ /* 0x0000a40000100800 */
[----:B0-----:R-:W-:Y:S01]  /*0190*/  IADD3 R1, PT, PT, R1, 0x10, RZ ;  /* 0x0000001001017810 */ /* 0x001fe20007ffe0ff */
[----:B--2---:R-:W-:Y:S06]  /*01a0*/  RET.REL.NODEC R20 `(_Z8myKernel6Params) ;  /* 0xfffffffc14947950 */ /* 0x004fec0003c3ffff */
        .type           $_Z8myKernel6Params$_Z2hiv,@function
        .size           $_Z8myKernel6Params$_Z2hiv,(.L_x_4 - $_Z8myKernel6Params$_Z2hiv)
$_Z8myKernel6Params$_Z2hiv:
        /* <DEDUP_REMOVED lines=8> */
[----:B-1----:R-:W-:Y:S01]  /*0230*/  IMAD.U32 R4, RZ, RZ, UR4 ;  /* 0x00000004ff047e24 */ /* 0x002fe2000f8e00ff */
[----:B------:R-:W-:Y:S01]  /*0240*/  MOV R5, UR5 ;  /* 0x0000000500057c02 */ /* 0x000fe20008000f00 */
[----:B------:R-:W-:Y:S02]  /*0250*/  IMAD.MOV.U32 R16, RZ, RZ, R20 ;  /* 0x000000ffff107224 */ /* 0x000fe400078e0014 */
[----:B0-----:R-:W-:-:S07]  /*0260*/  IMAD.MOV.U32 R17, RZ, RZ, R21 ;  /* 0x000000ffff117224 */ /* 0x001fce00078e0015 */
[----:B------:R-:W-:-:S07]  /*0270*/  LEPC R20, `(.L_x_1) ;  /* 0x000000001014794e */ /* 0x000fce0000000000 */
[----:B--2---:R-:W-:Y:S05]  /*0280*/  CALL.ABS.NOINC R2 ;  /* 0x0000000002007343 */ /* 0x004fea0003c00000 */
.L_x_1:
[----:B------:R-:W-:Y:S01]  /*0290*/  MOV R20, R16 ;  /* 0x0000001000147202 */ /* 0x000fe20000000f00 */
[----:B------:R-:W-:Y:S01]  /*02a0*/  IMAD.MOV.U32 R21, RZ, RZ, R17 ;  /* 0x000000ffff157224 */ /* 0x000fe200078e0011 */
[----:B------:R-:W2:Y:S04]  /*02b0*/  LDL R2, [R1] ;  /* 0x0000000001027983 */ /* 0x000ea80000100800 */
[----:B------:R-:W2:Y:S04]  /*02c0*/  LDL R16, [R1+0x4] ;  /* 0x0000040001107983 */ /* 0x000ea80000100800 */
[----:B------:R0:W2:Y:S02]  /*02d0*/  LDL R17, [R1+0x8] ;  /* 0x0000080001117983 */ /* 0x0000a40000100800 */
[----:B0-----:R-:W-:Y:S01]  /*02e0*/  IADD3 R1, PT, PT, R1, 0x10, RZ ;  /* 0x0000001001017810 */ /* 0x001fe20007ffe0ff */
[----:B--2---:R-:W-:Y:S06]  /*02f0*/  RET.REL.NODEC R20 `(_Z8myKernel6Params) ;  /* 0xfffffffc14407950 */ /* 0x004fec0003c3ffff */
.L_x_2:
[----:B------:R-:W-:-:S00]  /*0300*/  BRA `(.L_x_2) ;  /* 0xfffffffc00fc7947 */ /* 0x000fc0000383ffff */
[----:B------:R-:W-:-:S00]  /*0310*/  NOP ;  /* 0x0000000000007918 */ /* 0x000fc00000000000 */
        /* <DEDUP_REMOVED lines=14> */
.L_x_4:


//--------------------- .nv.global.init           --------------------------
	.section	.nv.global.init,"aw",@progbits
	.align	8
.nv.global.init:
	.type		hi_addr,@object
	.size		hi_addr,(ha_addr - hi_addr)
hi_addr:
        /*0000*/ 	.byte	0xb0, 0x01, 0x00, 0x00, 0x00, 0x00, 0x00, 0x00
	.type		ha_addr,@object
	.size		ha_addr,($str - ha_addr)
ha_addr:
        /*0008*/ 	.byte	0x60, 0x00, 0x00, 0x00, 0x00, 0x00, 0x00, 0x00
	.type		$str,@object
	.size		$str,($str$1 - $str)
$str:
        /*0010*/ 	.byte	0x68, 0x69, 0x20, 0x6b, 0x65, 0x72, 0x6e, 0x65, 0x6c, 0x0a, 0x00
	.type		$str$1,@object
	.size		$str$1,(.L_3 - $str$1)
$str$1:
        /*001b*/ 	.byte	0x68, 0x61, 0x20, 0x6b, 0x65, 0x72, 0x6e, 0x65, 0x6c, 0x0a, 0x00
.L_3:


//--------------------- .nv.shared.reserved.0     --------------------------
	.section	.nv.shared.reserved.0,"aw",@nobits
	.weak		__nv_reservedSMEM_offset_0_alias
	.size		__nv_reservedSMEM_offset_0_alias, 0, 64
	.other		__nv_reservedSMEM_offset_0_alias,@"STO_CUDA_RESERVED_SHARED STV_DEFAULT"
__nv_reservedSMEM_offset_0_alias:
	.zero		0
	.zero		64


//--------------------- .nv.constant0._Z8myKernel6Params --------------------------
	.section	.nv.constant0._Z8myKernel6Params,"a",@progbits
	.sectionflags	@""
	.align	4
.nv.constant0._Z8myKernel6Params:
	.zero		904


//--------------------- SYMBOLS --------------------------

	.type		.nv.reservedSmem.offset0,@object
	.size		.nv.reservedSmem.offset0,0x4
	.type		vprintf,@function
